//
// Generated by NVIDIA NVVM Compiler
//
// Compiler Build ID: CL-36424714
// Cuda compilation tools, release 13.0, V13.0.88
// Based on NVVM 20.0.0
//

.version 9.0
.target sm_100
.address_size 64

	// .globl	_Z13insert_kerneliPiS_

.visible .entry _Z13insert_kerneliPiS_(
	.param .u32 _Z13insert_kerneliPiS__param_0,
	.param .u64 .ptr .align 1 _Z13insert_kerneliPiS__param_1,
	.param .u64 .ptr .align 1 _Z13insert_kerneliPiS__param_2
)
{
	.reg .pred 	%p<6>;
	.reg .b32 	%r<16>;
	.reg .b64 	%rd<9>;

	ld.param.u32 	%r5, [_Z13insert_kerneliPiS__param_0];
	ld.param.u64 	%rd3, [_Z13insert_kerneliPiS__param_1];
	ld.param.u64 	%rd4, [_Z13insert_kerneliPiS__param_2];
	mov.u32 	%r6, %ctaid.x;
	mov.u32 	%r7, %ntid.x;
	mov.u32 	%r8, %tid.x;
	mad.lo.s32 	%r1, %r6, %r7, %r8;
	setp.ge.s32 	%p1, %r1, %r5;
	@%p1 bra 	$L__BB0_4;
	cvta.to.global.u64 	%rd5, %rd4;
	mul.wide.s32 	%rd6, %r1, 4;
	add.s64 	%rd1, %rd5, %rd6;
	setp.lt.s32 	%p2, %r5, 1;
	@%p2 bra 	$L__BB0_4;
	ld.global.u32 	%r10, [%rd1];
	cvta.to.global.u64 	%rd2, %rd3;
	rem.s32 	%r2, %r10, %r5;
	mov.b32 	%r15, 0;
$L__BB0_3:
	add.s32 	%r11, %r15, %r2;
	rem.s32 	%r12, %r11, %r5;
	mul.wide.s32 	%rd7, %r12, 4;
	add.s64 	%rd8, %rd2, %rd7;
	ld.global.u32 	%r13, [%rd1];
	atom.relaxed.global.cas.b32 	%r14, [%rd8], -1, %r13;
	setp.ne.s32 	%p3, %r14, -1;
	add.s32 	%r15, %r15, 1;
	setp.lt.s32 	%p4, %r15, %r5;
	and.pred  	%p5, %p3, %p4;
	@%p5 bra 	$L__BB0_3;
$L__BB0_4:
	ret;

}
	// .globl	_Z13lookup_kerneliiPiS_S_
.visible .entry _Z13lookup_kerneliiPiS_S_(
	.param .u32 _Z13lookup_kerneliiPiS_S__param_0,
	.param .u32 _Z13lookup_kerneliiPiS_S__param_1,
	.param .u64 .ptr .align 1 _Z13lookup_kerneliiPiS_S__param_2,
	.param .u64 .ptr .align 1 _Z13lookup_kerneliiPiS_S__param_3,
	.param .u64 .ptr .align 1 _Z13lookup_kerneliiPiS_S__param_4
)
{
	.reg .pred 	%p<5>;
	.reg .b32 	%r<16>;
	.reg .b64 	%rd<13>;

	ld.param.u32 	%r7, [_Z13lookup_kerneliiPiS_S__param_0];
	ld.param.u32 	%r8, [_Z13lookup_kerneliiPiS_S__param_1];
	ld.param.u64 	%rd2, [_Z13lookup_kerneliiPiS_S__param_2];
	ld.param.u64 	%rd3, [_Z13lookup_kerneliiPiS_S__param_3];
	ld.param.u64 	%rd4, [_Z13lookup_kerneliiPiS_S__param_4];
	mov.u32 	%r9, %ctaid.x;
	mov.u32 	%r10, %ntid.x;
	mov.u32 	%r11, %tid.x;
	mad.lo.s32 	%r1, %r9, %r10, %r11;
	setp.ge.s32 	%p1, %r1, %r8;
	@%p1 bra 	$L__BB1_6;
	cvta.to.global.u64 	%rd5, %rd2;
	mul.wide.s32 	%rd6, %r1, 4;
	add.s64 	%rd7, %rd5, %rd6;
	ld.global.u32 	%r2, [%rd7];
	setp.lt.s32 	%p2, %r7, 1;
	@%p2 bra 	$L__BB1_6;
	cvta.to.global.u64 	%rd1, %rd4;
	rem.s32 	%r3, %r2, %r7;
	mov.b32 	%r15, 0;
	bra.uni 	$L__BB1_4;
$L__BB1_3:
	add.s32 	%r15, %r15, 1;
	setp.eq.s32 	%p4, %r15, %r7;
	@%p4 bra 	$L__BB1_6;
$L__BB1_4:
	add.s32 	%r13, %r15, %r3;
	rem.s32 	%r6, %r13, %r7;
	mul.wide.s32 	%rd8, %r6, 4;
	add.s64 	%rd9, %rd1, %rd8;
	ld.global.u32 	%r14, [%rd9];
	setp.ne.s32 	%p3, %r2, %r14;
	@%p3 bra 	$L__BB1_3;
	cvta.to.global.u64 	%rd10, %rd3;
	add.s64 	%rd12, %rd10, %rd6;
	st.global.u32 	[%rd12], %r6;
$L__BB1_6:
	ret;

}
	// .globl	_Z13delete_kernelPiS_S_i
.visible .entry _Z13delete_kernelPiS_S_i(
	.param .u64 .ptr .align 1 _Z13delete_kernelPiS_S_i_param_0,
	.param .u64 .ptr .align 1 _Z13delete_kernelPiS_S_i_param_1,
	.param .u64 .ptr .align 1 _Z13delete_kernelPiS_S_i_param_2,
	.param .u32 _Z13delete_kernelPiS_S_i_param_3
)
{


	ret;

}


// ===== COMPILED SASS (sm_100) =====

	.target	sm_100

	.elftype	@"ET_EXEC"


//--------------------- .note.nv.tkinfo           --------------------------
	.section	.note.nv.tkinfo,"",@"SHT_NOTE"
	.sectionflags	@"SHF_NOTE_NV_TKINFO"
	.tkinfo
        /*0018*/ 	.word	0x00000002
        /*0030*/ 	.string	""
        /*0030*/ 	.string	"ptxas"
        /*0030*/ 	.string	"Cuda compilation tools, release 13.0, V13.0.88"
        /*0030*/ 	.string	"Build cuda_13.0.r13.0/compiler.36424714_0"
        /*0030*/ 	.string	"-arch sm_100 -m 64 "



//--------------------- .note.nv.cuinfo           --------------------------
	.section	.note.nv.cuinfo,"",@"SHT_NOTE"
	.sectionflags	@"SHF_NOTE_NV_CUINFO"
        /*0018*/ 	.short	0x0002
        /*001a*/ 	.short	0x0064
        /*001c*/ 	.short	0x0082
	.zero		2


//--------------------- .nv.info                  --------------------------
	.section	.nv.info,"",@"SHT_CUDA_INFO"
	.align	4


	//----- nvinfo : EIATTR_REGCOUNT
	.align		4
        /*0000*/ 	.byte	0x04, 0x2f
        /*0002*/ 	.short	(.L_1 - .L_0)
	.align		4
.L_0:
        /*0004*/ 	.word	index@(_Z13insert_kerneliPiS_)
        /*0008*/ 	.word	0x00000010


	//----- nvinfo : EIATTR_FRAME_SIZE
	.align		4
.L_1:
        /*000c*/ 	.byte	0x04, 0x11
        /*000e*/ 	.short	(.L_3 - .L_2)
	.align		4
.L_2:
        /*0010*/ 	.word	index@(_Z13insert_kerneliPiS_)
        /*0014*/ 	.word	0x00000000


	//----- nvinfo : EIATTR_REGCOUNT
	.align		4
.L_3:
        /*0018*/ 	.byte	0x04, 0x2f
        /*001a*/ 	.short	(.L_5 - .L_4)
	.align		4
.L_4:
        /*001c*/ 	.word	index@(_Z13lookup_kerneliiPiS_S_)
        /*0020*/ 	.word	0x00000012


	//----- nvinfo : EIATTR_FRAME_SIZE
	.align		4
.L_5:
        /*0024*/ 	.byte	0x04, 0x11
        /*0026*/ 	.short	(.L_7 - .L_6)
	.align		4
.L_6:
        /*0028*/ 	.word	index@(_Z13lookup_kerneliiPiS_S_)
        /*002c*/ 	.word	0x00000000


	//----- nvinfo : EIATTR_REGCOUNT
	.align		4
.L_7:
        /*0030*/ 	.byte	0x04, 0x2f
        /*0032*/ 	.short	(.L_9 - .L_8)
	.align		4
.L_8:
        /*0034*/ 	.word	index@(_Z13delete_kernelPiS_S_i)
        /*0038*/ 	.word	0x00000004


	//----- nvinfo : EIATTR_FRAME_SIZE
	.align		4
.L_9:
        /*003c*/ 	.byte	0x04, 0x11
        /*003e*/ 	.short	(.L_11 - .L_10)
	.align		4
.L_10:
        /*0040*/ 	.word	index@(_Z13delete_kernelPiS_S_i)
        /*0044*/ 	.word	0x00000000


	//----- nvinfo : EIATTR_MIN_STACK_SIZE
	.align		4
.L_11:
        /*0048*/ 	.byte	0x04, 0x12
        /*004a*/ 	.short	(.L_13 - .L_12)
	.align		4
.L_12:
        /*004c*/ 	.word	index@(_Z13delete_kernelPiS_S_i)
        /*0050*/ 	.word	0x00000000


	//----- nvinfo : EIATTR_MIN_STACK_SIZE
	.align		4
.L_13:
        /*0054*/ 	.byte	0x04, 0x12
        /*0056*/ 	.short	(.L_15 - .L_14)
	.align		4
.L_14:
        /*0058*/ 	.word	index@(_Z13lookup_kerneliiPiS_S_)
        /*005c*/ 	.word	0x00000000


	//----- nvinfo : EIATTR_MIN_STACK_SIZE
	.align		4
.L_15:
        /*0060*/ 	.byte	0x04, 0x12
        /*0062*/ 	.short	(.L_17 - .L_16)
	.align		4
.L_16:
        /*0064*/ 	.word	index@(_Z13insert_kerneliPiS_)
        /*0068*/ 	.word	0x00000000
.L_17:


//--------------------- .nv.compat                --------------------------
	.section	.nv.compat,"",@"SHT_CUDA_COMPAT_INFO"
	.align	4
        /*0000*/ 	.byte	0x02, 0x09, 0x00, 0x00, 0x02, 0x02, 0x01, 0x00, 0x02, 0x05, 0x05, 0x00, 0x03, 0x07, 0x01, 0x01
        /*0010*/ 	.byte	0x02, 0x03, 0x00, 0x00, 0x02, 0x06, 0x01, 0x00, 0x04, 0x0b, 0x08, 0x00, 0x09, 0x00, 0x00, 0x00
        /*0020*/ 	.byte	0x00, 0x00, 0x00, 0x00


//--------------------- .nv.info._Z13delete_kernelPiS_S_i --------------------------
	.section	.nv.info._Z13delete_kernelPiS_S_i,"",@"SHT_CUDA_INFO"
	.sectionflags	@""
	.align	4


	//----- nvinfo : EIATTR_CUDA_API_VERSION
	.align		4
        /*0000*/ 	.byte	0x04, 0x37
        /*0002*/ 	.short	(.L_19 - .L_18)
.L_18:
        /*0004*/ 	.word	0x00000082


	//----- nvinfo : EIATTR_KPARAM_INFO
	.align		4
.L_19:
        /*0008*/ 	.byte	0x04, 0x17
        /*000a*/ 	.short	(.L_21 - .L_20)
.L_20:
        /*000c*/ 	.word	0x00000000
        /*0010*/ 	.short	0x0003
        /*0012*/ 	.short	0x0018
        /*0014*/ 	.byte	0x00, 0xf0, 0x11, 0x00


	//----- nvinfo : EIATTR_KPARAM_INFO
	.align		4
.L_21:
        /*0018*/ 	.byte	0x04, 0x17
        /*001a*/ 	.short	(.L_23 - .L_22)
.L_22:
        /*001c*/ 	.word	0x00000000
        /*0020*/ 	.short	0x0002
        /*0022*/ 	.short	0x0010
        /*0024*/ 	.byte	0x00, 0xf5, 0x21, 0x00


	//----- nvinfo : EIATTR_KPARAM_INFO
	.align		4
.L_23:
        /*0028*/ 	.byte	0x04, 0x17
        /*002a*/ 	.short	(.L_25 - .L_24)
.L_24:
        /*002c*/ 	.word	0x00000000
        /*0030*/ 	.short	0x0001
        /*0032*/ 	.short	0x0008
        /*0034*/ 	.byte	0x00, 0xf5, 0x21, 0x00


	//----- nvinfo : EIATTR_KPARAM_INFO
	.align		4
.L_25:
        /*0038*/ 	.byte	0x04, 0x17
        /*003a*/ 	.short	(.L_27 - .L_26)
.L_26:
        /*003c*/ 	.word	0x00000000
        /*0040*/ 	.short	0x0000
        /*0042*/ 	.short	0x0000
        /*0044*/ 	.byte	0x00, 0xf5, 0x21, 0x00


	//----- nvinfo : EIATTR_SPARSE_MMA_MASK
	.align		4
.L_27:
        /*0048*/ 	.byte	0x03, 0x50
        /*004a*/ 	.short	0x0000


	//----- nvinfo : EIATTR_MAXREG_COUNT
	.align		4
        /*004c*/ 	.byte	0x03, 0x1b
        /*004e*/ 	.short	0x00ff


	//----- nvinfo : EIATTR_MERCURY_ISA_VERSION
	.align		4
        /*0050*/ 	.byte	0x03, 0x5f
        /*0052*/ 	.short	0x0101


	//----- nvinfo : EIATTR_VRC_CTA_INIT_COUNT
	.align		4
        /*0054*/ 	.byte	0x02, 0x4a
	.zero		1
	.zero		1


	//----- nvinfo : EIATTR_EXIT_INSTR_OFFSETS
	.align		4
        /*0058*/ 	.byte	0x04, 0x1c
        /*005a*/ 	.short	(.L_29 - .L_28)


	//   ....[0]....
.L_28:
        /*005c*/ 	.word	0x00000010


	//----- nvinfo : EIATTR_CBANK_PARAM_SIZE
	.align		4
.L_29:
        /*0060*/ 	.byte	0x03, 0x19
        /*0062*/ 	.short	0x001c


	//----- nvinfo : EIATTR_PARAM_CBANK
	.align		4
        /*0064*/ 	.byte	0x04, 0x0a
        /*0066*/ 	.short	(.L_31 - .L_30)
	.align		4
.L_30:
        /*0068*/ 	.word	index@(.nv.constant0._Z13delete_kernelPiS_S_i)
        /*006c*/ 	.short	0x0380
        /*006e*/ 	.short	0x001c


	//----- nvinfo : EIATTR_SW_WAR
	.align		4
.L_31:
        /*0070*/ 	.byte	0x04, 0x36
        /*0072*/ 	.short	(.L_33 - .L_32)
.L_32:
        /*0074*/ 	.word	0x00000008
.L_33:


//--------------------- .nv.info._Z13lookup_kerneliiPiS_S_ --------------------------
	.section	.nv.info._Z13lookup_kerneliiPiS_S_,"",@"SHT_CUDA_INFO"
	.sectionflags	@""
	.align	4


	//----- nvinfo : EIATTR_CUDA_API_VERSION
	.align		4
        /*0000*/ 	.byte	0x04, 0x37
        /*0002*/ 	.short	(.L_35 - .L_34)
.L_34:
        /*0004*/ 	.word	0x00000082


	//----- nvinfo : EIATTR_KPARAM_INFO
	.align		4
.L_35:
        /*0008*/ 	.byte	0x04, 0x17
        /*000a*/ 	.short	(.L_37 - .L_36)
.L_36:
        /*000c*/ 	.word	0x00000000
        /*0010*/ 	.short	0x0004
        /*0012*/ 	.short	0x0018
        /*0014*/ 	.byte	0x00, 0xf5, 0x21, 0x00


	//----- nvinfo : EIATTR_KPARAM_INFO
	.align		4
.L_37:
        /*0018*/ 	.byte	0x04, 0x17
        /*001a*/ 	.short	(.L_39 - .L_38)
.L_38:
        /*001c*/ 	.word	0x00000000
        /*0020*/ 	.short	0x0003
        /*0022*/ 	.short	0x0010
        /*0024*/ 	.byte	0x00, 0xf5, 0x21, 0x00


	//----- nvinfo : EIATTR_KPARAM_INFO
	.align		4
.L_39:
        /*0028*/ 	.byte	0x04, 0x17
        /*002a*/ 	.short	(.L_41 - .L_40)
.L_40:
        /*002c*/ 	.word	0x00000000
        /*0030*/ 	.short	0x0002
        /*0032*/ 	.short	0x0008
        /*0034*/ 	.byte	0x00, 0xf5, 0x21, 0x00


	//----- nvinfo : EIATTR_KPARAM_INFO
	.align		4
.L_41:
        /*0038*/ 	.byte	0x04, 0x17
        /*003a*/ 	.short	(.L_43 - .L_42)
.L_42:
        /*003c*/ 	.word	0x00000000
        /*0040*/ 	.short	0x0001
        /*0042*/ 	.short	0x0004
        /*0044*/ 	.byte	0x00, 0xf0, 0x11, 0x00


	//----- nvinfo : EIATTR_KPARAM_INFO
	.align		4
.L_43:
        /*0048*/ 	.byte	0x04, 0x17
        /*004a*/ 	.short	(.L_45 - .L_44)
.L_44:
        /*004c*/ 	.word	0x00000000
        /*0050*/ 	.short	0x0000
        /*0052*/ 	.short	0x0000
        /*0054*/ 	.byte	0x00, 0xf0, 0x11, 0x00


	//----- nvinfo : EIATTR_SPARSE_MMA_MASK
	.align		4
.L_45:
        /*0058*/ 	.byte	0x03, 0x50
        /*005a*/ 	.short	0x0000


	//----- nvinfo : EIATTR_MAXREG_COUNT
	.align		4
        /*005c*/ 	.byte	0x03, 0x1b
        /*005e*/ 	.short	0x00ff


	//----- nvinfo : EIATTR_MERCURY_ISA_VERSION
	.align		4
        /*0060*/ 	.byte	0x03, 0x5f
        /*0062*/ 	.short	0x0101


	//----- nvinfo : EIATTR_VRC_CTA_INIT_COUNT
	.align		4
        /*0064*/ 	.byte	0x02, 0x4a
	.zero		1
	.zero		1


	//----- nvinfo : EIATTR_EXIT_INSTR_OFFSETS
	.align		4
        /*0068*/ 	.byte	0x04, 0x1c
        /*006a*/ 	.short	(.L_47 - .L_46)


	//   ....[0]....
.L_46:
        /*006c*/ 	.word	0x00000070


	//   ....[1]....
        /*0070*/ 	.word	0x000000a0


	//   ....[2]....
        /*0074*/ 	.word	0x000003e0


	//   ....[3]....
        /*0078*/ 	.word	0x00000440


	//----- nvinfo : EIATTR_CRS_STACK_SIZE
	.align		4
.L_47:
        /*007c*/ 	.byte	0x04, 0x1e
        /*007e*/ 	.short	(.L_49 - .L_48)
.L_48:
        /*0080*/ 	.word	0x00000000


	//----- nvinfo : EIATTR_CBANK_PARAM_SIZE
	.align		4
.L_49:
        /*0084*/ 	.byte	0x03, 0x19
        /*0086*/ 	.short	0x0020


	//----- nvinfo : EIATTR_PARAM_CBANK
	.align		4
        /*0088*/ 	.byte	0x04, 0x0a
        /*008a*/ 	.short	(.L_51 - .L_50)
	.align		4
.L_50:
        /*008c*/ 	.word	index@(.nv.constant0._Z13lookup_kerneliiPiS_S_)
        /*0090*/ 	.short	0x0380
        /*0092*/ 	.short	0x0020


	//----- nvinfo : EIATTR_SW_WAR
	.align		4
.L_51:
        /*0094*/ 	.byte	0x04, 0x36
        /*0096*/ 	.short	(.L_53 - .L_52)
.L_52:
        /*0098*/ 	.word	0x00000008
.L_53:


//--------------------- .nv.info._Z13insert_kerneliPiS_ --------------------------
	.section	.nv.info._Z13insert_kerneliPiS_,"",@"SHT_CUDA_INFO"
	.sectionflags	@""
	.align	4


	//----- nvinfo : EIATTR_CUDA_API_VERSION
	.align		4
        /*0000*/ 	.byte	0x04, 0x37
        /*0002*/ 	.short	(.L_55 - .L_54)
.L_54:
        /*0004*/ 	.word	0x00000082


	//----- nvinfo : EIATTR_KPARAM_INFO
	.align		4
.L_55:
        /*0008*/ 	.byte	0x04, 0x17
        /*000a*/ 	.short	(.L_57 - .L_56)
.L_56:
        /*000c*/ 	.word	0x00000000
        /*0010*/ 	.short	0x0002
        /*0012*/ 	.short	0x0010
        /*0014*/ 	.byte	0x00, 0xf5, 0x21, 0x00


	//----- nvinfo : EIATTR_KPARAM_INFO
	.align		4
.L_57:
        /*0018*/ 	.byte	0x04, 0x17
        /*001a*/ 	.short	(.L_59 - .L_58)
.L_58:
        /*001c*/ 	.word	0x00000000
        /*0020*/ 	.short	0x0001
        /*0022*/ 	.short	0x0008
        /*0024*/ 	.byte	0x00, 0xf5, 0x21, 0x00


	//----- nvinfo : EIATTR_KPARAM_INFO
	.align		4
.L_59:
        /*0028*/ 	.byte	0x04, 0x17
        /*002a*/ 	.short	(.L_61 - .L_60)
.L_60:
        /*002c*/ 	.word	0x00000000
        /*0030*/ 	.short	0x0000
        /*0032*/ 	.short	0x0000
        /*0034*/ 	.byte	0x00, 0xf0, 0x11, 0x00


	//----- nvinfo : EIATTR_SPARSE_MMA_MASK
	.align		4
.L_61:
        /*0038*/ 	.byte	0x03, 0x50
        /*003a*/ 	.short	0x0000


	//----- nvinfo : EIATTR_MAXREG_COUNT
	.align		4
        /*003c*/ 	.byte	0x03, 0x1b
        /*003e*/ 	.short	0x00ff


	//----- nvinfo : EIATTR_MERCURY_ISA_VERSION
	.align		4
        /*0040*/ 	.byte	0x03, 0x5f
        /*0042*/ 	.short	0x0101


	//----- nvinfo : EIATTR_VRC_CTA_INIT_COUNT
	.align		4
        /*0044*/ 	.byte	0x02, 0x4a
	.zero		1
	.zero		1


	//----- nvinfo : EIATTR_EXIT_INSTR_OFFSETS
	.align		4
        /*0048*/ 	.byte	0x04, 0x1c
        /*004a*/ 	.short	(.L_63 - .L_62)


	//   ....[0]....
.L_62:
        /*004c*/ 	.word	0x00000070


	//   ....[1]....
        /*0050*/ 	.word	0x000000a0


	//   ....[2]....
        /*0054*/ 	.word	0x000003d0


	//   ....[3]....
        /*0058*/ 	.word	0x000003f0


	//----- nvinfo : EIATTR_CBANK_PARAM_SIZE
	.align		4
.L_63:
        /*005c*/ 	.byte	0x03, 0x19
        /*005e*/ 	.short	0x0018


	//----- nvinfo : EIATTR_PARAM_CBANK
	.align		4
        /*0060*/ 	.byte	0x04, 0x0a
        /*0062*/ 	.short	(.L_65 - .L_64)
	.align		4
.L_64:
        /*0064*/ 	.word	index@(.nv.constant0._Z13insert_kerneliPiS_)
        /*0068*/ 	.short	0x0380
        /*006a*/ 	.short	0x0018


	//----- nvinfo : EIATTR_SW_WAR
	.align		4
.L_65:
        /*006c*/ 	.byte	0x04, 0x36
        /*006e*/ 	.short	(.L_67 - .L_66)
.L_66:
        /*0070*/ 	.word	0x00000008
.L_67:


//--------------------- .nv.callgraph             --------------------------
	.section	.nv.callgraph,"",@"SHT_CUDA_CALLGRAPH"
	.align	4
	.sectionentsize	8
	.align		4
        /*0000*/ 	.word	0x00000000
	.align		4
        /*0004*/ 	.word	0xffffffff
	.align		4
        /*0008*/ 	.word	0x00000000
	.align		4
        /*000c*/ 	.word	0xfffffffe
	.align		4
        /*0010*/ 	.word	0x00000000
	.align		4
        /*0014*/ 	.word	0xfffffffd
	.align		4
        /*0018*/ 	.word	0x00000000
	.align		4
        /*001c*/ 	.word	0xfffffffc


//--------------------- .text._Z13delete_kernelPiS_S_i --------------------------
	.section	.text._Z13delete_kernelPiS_S_i,"ax",@progbits
	.align	128
        .global         _Z13delete_kernelPiS_S_i
        .type           _Z13delete_kernelPiS_S_i,@function
        .size           _Z13delete_kernelPiS_S_i,(.L_x_7 - _Z13delete_kernelPiS_S_i)
        .other          _Z13delete_kernelPiS_S_i,@"STO_CUDA_ENTRY STV_DEFAULT"
_Z13delete_kernelPiS_S_i:
.text._Z13delete_kernelPiS_S_i:
[----:B------:R-:W-:Y:S01]  /*0000*/  LDC R1, c[0x0][0x37c] ;  /* 0x0000df00ff017b82 */ /* 0x000fe20000000800 */
[----:B------:R-:W-:Y:S05]  /*0010*/  EXIT ;  /* 0x000000000000794d */ /* 0x000fea0003800000 */
.L_x_0:
[----:B------:R-:W-:-:S00]  /*0020*/  BRA `(.L_x_0) ;  /* 0xfffffffc00fc7947 */ /* 0x000fc0000383ffff */
[----:B------:R-:W-:-:S00]  /*0030*/  NOP ;  /* 0x0000000000007918 */ /* 0x000fc00000000000 */
        /* <DEDUP_REMOVED lines=12> */
.L_x_7:


//--------------------- .text._Z13lookup_kerneliiPiS_S_ --------------------------
	.section	.text._Z13lookup_kerneliiPiS_S_,"ax",@progbits
	.align	128
        .global         _Z13lookup_kerneliiPiS_S_
        .type           _Z13lookup_kerneliiPiS_S_,@function
        .size           _Z13lookup_kerneliiPiS_S_,(.L_x_8 - _Z13lookup_kerneliiPiS_S_)
        .other          _Z13lookup_kerneliiPiS_S_,@"STO_CUDA_ENTRY STV_DEFAULT"
_Z13lookup_kerneliiPiS_S_:
.text._Z13lookup_kerneliiPiS_S_:
[----:B------:R-:W-:Y:S01]  /*0000*/  LDC R1, c[0x0][0x37c] ;  /* 0x0000df00ff017b82 */ /* 0x000fe20000000800 */
[----:B------:R-:W0:Y:S07]  /*0010*/  S2R R3, SR_TID.X ;  /* 0x0000000000037919 */ /* 0x000e2e0000002100 */
[----:B------:R-:W0:Y:S01]  /*0020*/  S2UR UR4, SR_CTAID.X ;  /* 0x00000000000479c3 */ /* 0x000e220000002500 */
[----:B------:R-:W1:Y:S07]  /*0030*/  LDCU UR5, c[0x0][0x384] ;  /* 0x00007080ff0577ac */ /* 0x000e6e0008000800 */
[----:B------:R-:W0:Y:S02]  /*0040*/  LDC R0, c[0x0][0x360] ;  /* 0x0000d800ff007b82 */ /* 0x000e240000000800 */
[----:B0-----:R-:W-:-:S05]  /*0050*/  IMAD R0, R0, UR4, R3 ;  /* 0x0000000400007c24 */ /* 0x001fca000f8e0203 */
[----:B-1----:R-:W-:-:S13]  /*0060*/  ISETP.GE.AND P0, PT, R0, UR5, PT ;  /* 0x0000000500007c0c */ /* 0x002fda000bf06270 */
[----:B------:R-:W-:Y:S05]  /*0070*/  @P0 EXIT ;  /* 0x000000000000094d */ /* 0x000fea0003800000 */
[----:B------:R-:W0:Y:S02]  /*0080*/  LDC R12, c[0x0][0x380] ;  /* 0x0000e000ff0c7b82 */ /* 0x000e240000000800 */
[----:B0-----:R-:W-:-:S13]  /*0090*/  ISETP.GE.AND P0, PT, R12, 0x1, PT ;  /* 0x000000010c00780c */ /* 0x001fda0003f06270 */
[----:B------:R-:W-:Y:S05]  /*00a0*/  @!P0 EXIT ;  /* 0x000000000000894d */ /* 0x000fea0003800000 */
[----:B------:R-:W0:Y:S01]  /*00b0*/  LDC.64 R2, c[0x0][0x388] ;  /* 0x0000e200ff027b82 */ /* 0x000e220000000a00 */
[----:B------:R-:W1:Y:S01]  /*00c0*/  LDCU.64 UR4, c[0x0][0x358] ;  /* 0x00006b00ff0477ac */ /* 0x000e620008000a00 */
[----:B------:R-:W-:-:S06]  /*00d0*/  IABS R5, R12 ;  /* 0x0000000c00057213 */ /* 0x000fcc0000000000 */
[----:B------:R-:W2:Y:S01]  /*00e0*/  LDC R15, c[0x0][0x380] ;  /* 0x0000e000ff0f7b82 */ /* 0x000ea20000000800 */
[----:B0-----:R-:W-:-:S05]  /*00f0*/  IMAD.WIDE R2, R0, 0x4, R2 ;  /* 0x0000000400027825 */ /* 0x001fca00078e0202 */
[----:B-1----:R-:W3:Y:S01]  /*0100*/  LDG.E R4, desc[UR4][R2.64] ;  /* 0x0000000402047981 */ /* 0x002ee2000c1e1900 */
[----:B------:R-:W0:Y:S01]  /*0110*/  I2F.RP R8, R5 ;  /* 0x0000000500087306 */ /* 0x000e220000209400 */
[----:B------:R-:W-:Y:S07]  /*0120*/  BSSY.RECONVERGENT B0, `(.L_x_1) ;  /* 0x000002e000007945 */ /* 0x000fee0003800200 */
[----:B0-----:R-:W0:Y:S02]  /*0130*/  MUFU.RCP R8, R8 ;  /* 0x0000000800087308 */ /* 0x001e240000001000 */
[----:B0-----:R-:W-:-:S06]  /*0140*/  VIADD R6, R8, 0xffffffe ;  /* 0x0ffffffe08067836 */ /* 0x001fcc0000000000 */
[----:B------:R0:W1:Y:S02]  /*0150*/  F2I.FTZ.U32.TRUNC.NTZ R7, R6 ;  /* 0x0000000600077305 */ /* 0x000064000021f000 */
[----:B0-----:R-:W-:Y:S02]  /*0160*/  IMAD.MOV.U32 R6, RZ, RZ, RZ ;  /* 0x000000ffff067224 */ /* 0x001fe400078e00ff */
[----:B-1----:R-:W-:-:S04]  /*0170*/  IMAD.MOV R10, RZ, RZ, -R7 ;  /* 0x000000ffff0a7224 */ /* 0x002fc800078e0a07 */
[----:B------:R-:W-:-:S04]  /*0180*/  IMAD R9, R10, R5, RZ ;  /* 0x000000050a097224 */ /* 0x000fc800078e02ff */
[----:B------:R-:W-:Y:S01]  /*0190*/  IMAD.HI.U32 R9, R7, R9, R6 ;  /* 0x0000000907097227 */ /* 0x000fe200078e0006 */
[----:B---3--:R-:W-:Y:S02]  /*01a0*/  IABS R10, R4 ;  /* 0x00000004000a7213 */ /* 0x008fe40000000000 */
[----:B------:R-:W-:-:S03]  /*01b0*/  ISETP.GE.AND P2, PT, R4, RZ, PT ;  /* 0x000000ff0400720c */ /* 0x000fc60003f46270 */
[----:B------:R-:W-:-:S05]  /*01c0*/  IMAD.HI.U32 R2, R9, R10, RZ ;  /* 0x0000000a09027227 */ /* 0x000fca00078e00ff */
[----:B------:R-:W-:-:S05]  /*01d0*/  IADD3 R2, PT, PT, -R2, RZ, RZ ;  /* 0x000000ff02027210 */ /* 0x000fca0007ffe1ff */
[C---:B------:R-:W-:Y:S02]  /*01e0*/  IMAD R8, R5.reuse, R2, R10 ;  /* 0x0000000205087224 */ /* 0x040fe400078e020a */
[----:B------:R-:W0:Y:S03]  /*01f0*/  LDC.64 R2, c[0x0][0x398] ;  /* 0x0000e600ff027b82 */ /* 0x000e260000000a00 */
[----:B------:R-:W-:-:S13]  /*0200*/  ISETP.GT.U32.AND P0, PT, R5, R8, PT ;  /* 0x000000080500720c */ /* 0x000fda0003f04070 */
[----:B------:R-:W-:Y:S01]  /*0210*/  @!P0 IMAD.IADD R8, R8, 0x1, -R5 ;  /* 0x0000000108088824 */ /* 0x000fe200078e0a05 */
[----:B------:R-:W-:-:S04]  /*0220*/  ISETP.NE.AND P0, PT, R12, RZ, PT ;  /* 0x000000ff0c00720c */ /* 0x000fc80003f05270 */
[----:B------:R-:W-:-:S13]  /*0230*/  ISETP.GT.U32.AND P1, PT, R5, R8, PT ;  /* 0x000000080500720c */ /* 0x000fda0003f24070 */
[----:B------:R-:W-:-:S05]  /*0240*/  @!P1 IMAD.IADD R8, R8, 0x1, -R5 ;  /* 0x0000000108089824 */ /* 0x000fca00078e0a05 */
[----:B------:R-:W-:Y:S01]  /*0250*/  MOV R11, R8 ;  /* 0x00000008000b7202 */ /* 0x000fe20000000f00 */
[----:B------:R-:W-:-:S04]  /*0260*/  IMAD.MOV.U32 R8, RZ, RZ, RZ ;  /* 0x000000ffff087224 */ /* 0x000fc800078e00ff */
[----:B------:R-:W-:Y:S01]  /*0270*/  @!P2 IMAD.MOV R11, RZ, RZ, -R11 ;  /* 0x000000ffff0ba224 */ /* 0x000fe200078e0a0b */
[----:B--2---:R-:W-:-:S07]  /*0280*/  @!P0 LOP3.LUT R11, RZ, R12, RZ, 0x33, !PT ;  /* 0x0000000cff0b8212 */ /* 0x004fce00078e33ff */
.L_x_3:
[----:B------:R-:W-:Y:S02]  /*0290*/  IADD3 R12, PT, PT, R11, R8, RZ ;  /* 0x000000080b0c7210 */ /* 0x000fe40007ffe0ff */
[----:B------:R-:W-:Y:S02]  /*02a0*/  IABS R13, R15 ;  /* 0x0000000f000d7213 */ /* 0x000fe40000000000 */
[----:B------:R-:W-:Y:S02]  /*02b0*/  IABS R10, R12 ;  /* 0x0000000c000a7213 */ /* 0x000fe40000000000 */
[----:B------:R-:W-:Y:S02]  /*02c0*/  ISETP.GE.AND P1, PT, R12, RZ, PT ;  /* 0x000000ff0c00720c */ /* 0x000fe40003f26270 */
[----:B------:R-:W-:Y:S01]  /*02d0*/  ISETP.NE.AND P2, PT, R15, RZ, PT ;  /* 0x000000ff0f00720c */ /* 0x000fe20003f45270 */
[----:B------:R-:W-:-:S04]  /*02e0*/  IMAD.HI.U32 R6, R9, R10, RZ ;  /* 0x0000000a09067227 */ /* 0x000fc800078e00ff */
[----:B------:R-:W-:-:S04]  /*02f0*/  IMAD.MOV R7, RZ, RZ, -R6 ;  /* 0x000000ffff077224 */ /* 0x000fc800078e0a06 */
[----:B------:R-:W-:-:S05]  /*0300*/  IMAD R6, R13, R7, R10 ;  /* 0x000000070d067224 */ /* 0x000fca00078e020a */
[----:B------:R-:W-:-:S13]  /*0310*/  ISETP.GT.U32.AND P0, PT, R5, R6, PT ;  /* 0x000000060500720c */ /* 0x000fda0003f04070 */
[----:B------:R-:W-:-:S05]  /*0320*/  @!P0 IMAD.IADD R6, R6, 0x1, -R13 ;  /* 0x0000000106068824 */ /* 0x000fca00078e0a0d */
[----:B------:R-:W-:-:S13]  /*0330*/  ISETP.GT.U32.AND P0, PT, R5, R6, PT ;  /* 0x000000060500720c */ /* 0x000fda0003f04070 */
[----:B------:R-:W-:-:S05]  /*0340*/  @!P0 IADD3 R6, PT, PT, R6, -R13, RZ ;  /* 0x8000000d06068210 */ /* 0x000fca0007ffe0ff */
[----:B------:R-:W-:-:S04]  /*0350*/  IMAD.MOV.U32 R13, RZ, RZ, R6 ;  /* 0x000000ffff0d7224 */ /* 0x000fc800078e0006 */
[----:B------:R-:W-:Y:S01]  /*0360*/  @!P1 IMAD.MOV R13, RZ, RZ, -R13 ;  /* 0x000000ffff0d9224 */ /* 0x000fe200078e0a0d */
[----:B------:R-:W-:-:S05]  /*0370*/  @!P2 LOP3.LUT R13, RZ, R15, RZ, 0x33, !PT ;  /* 0x0000000fff0da212 */ /* 0x000fca00078e33ff */
[----:B0-----:R-:W-:-:S06]  /*0380*/  IMAD.WIDE R6, R13, 0x4, R2 ;  /* 0x000000040d067825 */ /* 0x001fcc00078e0202 */
[----:B------:R-:W2:Y:S02]  /*0390*/  LDG.E R7, desc[UR4][R6.64] ;  /* 0x0000000406077981 */ /* 0x000ea4000c1e1900 */
[----:B--2---:R-:W-:-:S13]  /*03a0*/  ISETP.NE.AND P0, PT, R4, R7, PT ;  /* 0x000000070400720c */ /* 0x004fda0003f05270 */
[----:B------:R-:W-:Y:S05]  /*03b0*/  @!P0 BRA `(.L_x_2) ;  /* 0x0000000000108947 */ /* 0x000fea0003800000 */
[----:B------:R-:W-:-:S04]  /*03c0*/  IADD3 R8, PT, PT, R8, 0x1, RZ ;  /* 0x0000000108087810 */ /* 0x000fc80007ffe0ff */
[----:B------:R-:W-:-:S13]  /*03d0*/  ISETP.NE.AND P0, PT, R8, R15, PT ;  /* 0x0000000f0800720c */ /* 0x000fda0003f05270 */
[----:B------:R-:W-:Y:S05]  /*03e0*/  @!P0 EXIT ;  /* 0x000000000000894d */ /* 0x000fea0003800000 */
[----:B------:R-:W-:Y:S05]  /*03f0*/  BRA `(.L_x_3) ;  /* 0xfffffffc00a47947 */ /* 0x000fea000383ffff */
.L_x_2:
[----:B------:R-:W-:Y:S05]  /*0400*/  BSYNC.RECONVERGENT B0 ;  /* 0x0000000000007941 */ /* 0x000fea0003800200 */
.L_x_1:
[----:B------:R-:W0:Y:S02]  /*0410*/  LDC.64 R2, c[0x0][0x390] ;  /* 0x0000e400ff027b82 */ /* 0x000e240000000a00 */
[----:B0-----:R-:W-:-:S05]  /*0420*/  IMAD.WIDE R2, R0, 0x4, R2 ;  /* 0x0000000400027825 */ /* 0x001fca00078e0202 */
[----:B------:R-:W-:Y:S01]  /*0430*/  STG.E desc[UR4][R2.64], R13 ;  /* 0x0000000d02007986 */ /* 0x000fe2000c101904 */
[----:B------:R-:W-:Y:S05]  /*0440*/  EXIT ;  /* 0x000000000000794d */ /* 0x000fea0003800000 */
.L_x_4:
        /* <DEDUP_REMOVED lines=11> */
.L_x_8:


//--------------------- .text._Z13insert_kerneliPiS_ --------------------------
	.section	.text._Z13insert_kerneliPiS_,"ax",@progbits
	.align	128
        .global         _Z13insert_kerneliPiS_
        .type           _Z13insert_kerneliPiS_,@function
        .size           _Z13insert_kerneliPiS_,(.L_x_9 - _Z13insert_kerneliPiS_)
        .other          _Z13insert_kerneliPiS_,@"STO_CUDA_ENTRY STV_DEFAULT"
_Z13insert_kerneliPiS_:
.text._Z13insert_kerneliPiS_:
[----:B------:R-:W-:Y:S01]  /*0000*/  LDC R1, c[0x0][0x37c] ;  /* 0x0000df00ff017b82 */ /* 0x000fe20000000800 */
[----:B------:R-:W0:Y:S07]  /*0010*/  S2R R0, SR_TID.X ;  /* 0x0000000000007919 */ /* 0x000e2e0000002100 */
[----:B------:R-:W0:Y:S08]  /*0020*/  S2UR UR4, SR_CTAID.X ;  /* 0x00000000000479c3 */ /* 0x000e300000002500 */
[----:B------:R-:W0:Y:S08]  /*0030*/  LDC R5, c[0x0][0x360] ;  /* 0x0000d800ff057b82 */ /* 0x000e300000000800 */
[----:B------:R-:W1:Y:S01]  /*0040*/  LDC R8, c[0x0][0x380] ;  /* 0x0000e000ff087b82 */ /* 0x000e620000000800 */
[----:B0-----:R-:W-:-:S05]  /*0050*/  IMAD R5, R5, UR4, R0 ;  /* 0x0000000405057c24 */ /* 0x001fca000f8e0200 */
[----:B-1----:R-:W-:-:S13]  /*0060*/  ISETP.GE.AND P0, PT, R5, R8, PT ;  /* 0x000000080500720c */ /* 0x002fda0003f06270 */
[----:B------:R-:W-:Y:S05]  /*0070*/  @P0 EXIT ;  /* 0x000000000000094d */ /* 0x000fea0003800000 */
[----:B------:R-:W0:Y:S01]  /*0080*/  LDC.64 R2, c[0x0][0x390] ;  /* 0x0000e400ff027b82 */ /* 0x000e220000000a00 */
[----:B------:R-:W-:-:S13]  /*0090*/  ISETP.GE.AND P0, PT, R8, 0x1, PT ;  /* 0x000000010800780c */ /* 0x000fda0003f06270 */
[----:B------:R-:W-:Y:S05]  /*00a0*/  @!P0 EXIT ;  /* 0x000000000000894d */ /* 0x000fea0003800000 */
[----:B------:R-:W1:Y:S01]  /*00b0*/  LDCU.64 UR6, c[0x0][0x358] ;  /* 0x00006b00ff0677ac */ /* 0x000e620008000a00 */
[----:B0-----:R-:W-:Y:S01]  /*00c0*/  IMAD.WIDE R2, R5, 0x4, R2 ;  /* 0x0000000405027825 */ /* 0x001fe200078e0202 */
[----:B------:R-:W-:Y:S01]  /*00d0*/  IABS R0, R8 ;  /* 0x0000000800007213 */ /* 0x000fe20000000000 */
[----:B------:R-:W0:Y:S03]  /*00e0*/  LDC R13, c[0x0][0x380] ;  /* 0x0000e000ff0d7b82 */ /* 0x000e260000000800 */
[----:B-1----:R-:W2:Y:S01]  /*00f0*/  LDG.E R11, desc[UR6][R2.64] ;  /* 0x00000006020b7981 */ /* 0x002ea2000c1e1900 */
[----:B------:R-:W1:Y:S01]  /*0100*/  I2F.RP R6, R0 ;  /* 0x0000000000067306 */ /* 0x000e620000209400 */
[----:B------:R-:W-:-:S07]  /*0110*/  UMOV UR4, URZ ;  /* 0x000000ff00047c82 */ /* 0x000fce0008000000 */
[----:B-1----:R-:W1:Y:S02]  /*0120*/  MUFU.RCP R6, R6 ;  /* 0x0000000600067308 */ /* 0x002e640000001000 */
[----:B-1----:R-:W-:-:S06]  /*0130*/  VIADD R4, R6, 0xffffffe ;  /* 0x0ffffffe06047836 */ /* 0x002fcc0000000000 */
[----:B------:R1:W3:Y:S02]  /*0140*/  F2I.FTZ.U32.TRUNC.NTZ R5, R4 ;  /* 0x0000000400057305 */ /* 0x0002e4000021f000 */
[----:B-1----:R-:W-:Y:S02]  /*0150*/  IMAD.MOV.U32 R4, RZ, RZ, RZ ;  /* 0x000000ffff047224 */ /* 0x002fe400078e00ff */
[----:B---3--:R-:W-:-:S04]  /*0160*/  IMAD.MOV R7, RZ, RZ, -R5 ;  /* 0x000000ffff077224 */ /* 0x008fc800078e0a05 */
[----:B------:R-:W-:-:S04]  /*0170*/  IMAD R7, R7, R0, RZ ;  /* 0x0000000007077224 */ /* 0x000fc800078e02ff */
[----:B------:R-:W-:Y:S01]  /*0180*/  IMAD.HI.U32 R10, R5, R7, R4 ;  /* 0x00000007050a7227 */ /* 0x000fe200078e0004 */
[----:B--2---:R-:W-:Y:S02]  /*0190*/  IABS R9, R11 ;  /* 0x0000000b00097213 */ /* 0x004fe40000000000 */
[----:B------:R-:W-:Y:S02]  /*01a0*/  ISETP.GE.AND P2, PT, R11, RZ, PT ;  /* 0x000000ff0b00720c */ /* 0x000fe40003f46270 */
[----:B------:R-:W-:-:S05]  /*01b0*/  MOV R7, R9 ;  /* 0x0000000900077202 */ /* 0x000fca0000000f00 */
[----:B------:R-:W-:-:S04]  /*01c0*/  IMAD.HI.U32 R5, R10, R7, RZ ;  /* 0x000000070a057227 */ /* 0x000fc800078e00ff */
[----:B------:R-:W-:-:S04]  /*01d0*/  IMAD.MOV R5, RZ, RZ, -R5 ;  /* 0x000000ffff057224 */ /* 0x000fc800078e0a05 */
[C---:B------:R-:W-:Y:S02]  /*01e0*/  IMAD R7, R0.reuse, R5, R7 ;  /* 0x0000000500077224 */ /* 0x040fe400078e0207 */
[----:B------:R-:W1:Y:S03]  /*01f0*/  LDC.64 R4, c[0x0][0x388] ;  /* 0x0000e200ff047b82 */ /* 0x000e660000000a00 */
[----:B------:R-:W-:-:S13]  /*0200*/  ISETP.GT.U32.AND P0, PT, R0, R7, PT ;  /* 0x000000070000720c */ /* 0x000fda0003f04070 */
[----:B------:R-:W-:Y:S01]  /*0210*/  @!P0 IMAD.IADD R7, R7, 0x1, -R0 ;  /* 0x0000000107078824 */ /* 0x000fe200078e0a00 */
[----:B------:R-:W-:-:S04]  /*0220*/  ISETP.NE.AND P0, PT, R8, RZ, PT ;  /* 0x000000ff0800720c */ /* 0x000fc80003f05270 */
[----:B------:R-:W-:-:S13]  /*0230*/  ISETP.GT.U32.AND P1, PT, R0, R7, PT ;  /* 0x000000070000720c */ /* 0x000fda0003f24070 */
[----:B------:R-:W-:-:S05]  /*0240*/  @!P1 IMAD.IADD R7, R7, 0x1, -R0 ;  /* 0x0000000107079824 */ /* 0x000fca00078e0a00 */
[----:B------:R-:W-:-:S05]  /*0250*/  MOV R11, R7 ;  /* 0x00000007000b7202 */ /* 0x000fca0000000f00 */
[----:B------:R-:W-:Y:S01]  /*0260*/  @!P2 IMAD.MOV R11, RZ, RZ, -R11 ;  /* 0x000000ffff0ba224 */ /* 0x000fe200078e0a0b */
[----:B0-----:R-:W-:-:S07]  /*0270*/  @!P0 LOP3.LUT R11, RZ, R8, RZ, 0x33, !PT ;  /* 0x00000008ff0b8212 */ /* 0x001fce00078e33ff */
.L_x_5:
[----:B------:R-:W2:Y:S01]  /*0280*/  LDG.E R7, desc[UR6][R2.64] ;  /* 0x0000000602077981 */ /* 0x000ea2000c1e1900 */
[----:B------:R-:W-:Y:S01]  /*0290*/  VIADD R6, R11, UR4 ;  /* 0x000000040b067c36 */ /* 0x000fe20008000000 */
[----:B------:R-:W-:Y:S02]  /*02a0*/  IABS R12, R13 ;  /* 0x0000000d000c7213 */ /* 0x000fe40000000000 */
[----:B------:R-:W-:Y:S02]  /*02b0*/  ISETP.NE.AND P2, PT, R13, RZ, PT ;  /* 0x000000ff0d00720c */ /* 0x000fe40003f45270 */
[----:B------:R-:W-:Y:S02]  /*02c0*/  IABS R9, R6 ;  /* 0x0000000600097213 */ /* 0x000fe40000000000 */
[----:B------:R-:W-:Y:S01]  /*02d0*/  ISETP.GE.AND P1, PT, R6, RZ, PT ;  /* 0x000000ff0600720c */ /* 0x000fe20003f26270 */
[----:B------:R-:W-:Y:S02]  /*02e0*/  IMAD.MOV.U32 R6, RZ, RZ, -0x1 ;  /* 0xffffffffff067424 */ /* 0x000fe400078e00ff */
[----:B------:R-:W-:-:S05]  /*02f0*/  IMAD.HI.U32 R8, R10, R9, RZ ;  /* 0x000000090a087227 */ /* 0x000fca00078e00ff */
[----:B------:R-:W-:-:S05]  /*0300*/  IADD3 R8, PT, PT, -R8, RZ, RZ ;  /* 0x000000ff08087210 */ /* 0x000fca0007ffe1ff */
[----:B------:R-:W-:-:S05]  /*0310*/  IMAD R9, R12, R8, R9 ;  /* 0x000000080c097224 */ /* 0x000fca00078e0209 */
[----:B------:R-:W-:-:S13]  /*0320*/  ISETP.GT.U32.AND P0, PT, R0, R9, PT ;  /* 0x000000090000720c */ /* 0x000fda0003f04070 */
[----:B------:R-:W-:-:S05]  /*0330*/  @!P0 IMAD.IADD R9, R9, 0x1, -R12 ;  /* 0x0000000109098824 */ /* 0x000fca00078e0a0c */
[----:B------:R-:W-:-:S13]  /*0340*/  ISETP.GT.U32.AND P0, PT, R0, R9, PT ;  /* 0x000000090000720c */ /* 0x000fda0003f04070 */
[----:B------:R-:W-:-:S05]  /*0350*/  @!P0 IMAD.IADD R9, R9, 0x1, -R12 ;  /* 0x0000000109098824 */ /* 0x000fca00078e0a0c */
[----:B------:R-:W-:Y:S02]  /*0360*/  @!P1 IADD3 R9, PT, PT, -R9, RZ, RZ ;  /* 0x000000ff09099210 */ /* 0x000fe40007ffe1ff */
[----:B------:R-:W-:-:S05]  /*0370*/  @!P2 LOP3.LUT R9, RZ, R13, RZ, 0x33, !PT ;  /* 0x0000000dff09a212 */ /* 0x000fca00078e33ff */
[----:B-1----:R-:W-:-:S05]  /*0380*/  IMAD.WIDE R8, R9, 0x4, R4 ;  /* 0x0000000409087825 */ /* 0x002fca00078e0204 */
[----:B--2---:R-:W2:Y:S01]  /*0390*/  ATOMG.E.CAS.STRONG.GPU PT, R6, [R8], R6, R7 ;  /* 0x00000006080673a9 */ /* 0x004ea200001ee107 */
[----:B------:R-:W-:-:S06]  /*03a0*/  UIADD3 UR4, UPT, UPT, UR4, 0x1, URZ ;  /* 0x0000000104047890 */ /* 0x000fcc000fffe0ff */
[----:B------:R-:W-:Y:S02]  /*03b0*/  ISETP.LE.AND P1, PT, R13, UR4, PT ;  /* 0x000000040d007c0c */ /* 0x000fe4000bf23270 */
[----:B--2---:R-:W-:-:S13]  /*03c0*/  ISETP.NE.AND P0, PT, R6, -0x1, PT ;  /* 0xffffffff0600780c */ /* 0x004fda0003f05270 */
[----:B------:R-:W-:Y:S05]  /*03d0*/  @!P0 EXIT ;  /* 0x000000000000894d */ /* 0x000fea0003800000 */
[----:B------:R-:W-:Y:S05]  /*03e0*/  @!P1 BRA `(.L_x_5) ;  /* 0xfffffffc00a49947 */ /* 0x000fea000383ffff */
[----:B------:R-:W-:Y:S05]  /*03f0*/  EXIT ;  /* 0x000000000000794d */ /* 0x000fea0003800000 */
.L_x_6:
        /* <DEDUP_REMOVED lines=16> */
.L_x_9:


//--------------------- .nv.shared.reserved.0     --------------------------
	.section	.nv.shared.reserved.0,"aw",@nobits
	.weak		__nv_reservedSMEM_offset_0_alias
	.size		__nv_reservedSMEM_offset_0_alias, 0, 64
	.other		__nv_reservedSMEM_offset_0_alias,@"STO_CUDA_RESERVED_SHARED STV_DEFAULT"
__nv_reservedSMEM_offset_0_alias:
	.zero		0
	.zero		64


//--------------------- .nv.constant0._Z13delete_kernelPiS_S_i --------------------------
	.section	.nv.constant0._Z13delete_kernelPiS_S_i,"a",@progbits
	.sectionflags	@""
	.align	4
.nv.constant0._Z13delete_kernelPiS_S_i:
	.zero		924


//--------------------- .nv.constant0._Z13lookup_kerneliiPiS_S_ --------------------------
	.section	.nv.constant0._Z13lookup_kerneliiPiS_S_,"a",@progbits
	.sectionflags	@""
	.align	4
.nv.constant0._Z13lookup_kerneliiPiS_S_:
	.zero		928


//--------------------- .nv.constant0._Z13insert_kerneliPiS_ --------------------------
	.section	.nv.constant0._Z13insert_kerneliPiS_,"a",@progbits
	.sectionflags	@""
	.align	4
.nv.constant0._Z13insert_kerneliPiS_:
	.zero		920


//--------------------- SYMBOLS --------------------------

	.type		.nv.reservedSmem.offset0,@object
	.size		.nv.reservedSmem.offset0,0x4
